	.headerflags	@"EF_CUDA_TEXMODE_UNIFIED EF_CUDA_64BIT_ADDRESS EF_CUDA_ACCELERATORS EF_CUDA_SM90 EF_CUDA_VIRTUAL_SM(EF_CUDA_SM90)"
	.elftype	@"ET_EXEC"


//--------------------- .nv.info                  --------------------------
	.section	.nv.info,"",@"SHT_CUDA_INFO"
	.align	4


	//----- nvinfo : EIATTR_REGCOUNT
	.align		4
        /*0000*/ 	.byte	0x04, 0x2f
        /*0002*/ 	.short	(.L_1 - .L_0)
	.align		4
.L_0:
        /*0004*/ 	.word	index@(triton_poi_fused_6)
        /*0008*/ 	.word	0x0000001a


	//----- nvinfo : EIATTR_MIN_STACK_SIZE
	.align		4
.L_1:
        /*000c*/ 	.byte	0x04, 0x12
        /*000e*/ 	.short	(.L_3 - .L_2)
	.align		4
.L_2:
        /*0010*/ 	.word	index@(triton_poi_fused_6)
        /*0014*/ 	.word	0x00000000


	//----- nvinfo : EIATTR_FRAME_SIZE
	.align		4
.L_3:
        /*0018*/ 	.byte	0x04, 0x11
        /*001a*/ 	.short	(.L_5 - .L_4)
	.align		4
.L_4:
        /*001c*/ 	.word	index@(triton_poi_fused_6)
        /*0020*/ 	.word	0x00000000


	//----- nvinfo : EIATTR_MIN_STACK_SIZE
	.align		4
.L_5:
        /*0024*/ 	.byte	0x04, 0x12
        /*0026*/ 	.short	(.L_7 - .L_6)
	.align		4
.L_6:
        /*0028*/ 	.word	index@(triton_poi_fused_6)
        /*002c*/ 	.word	0x00000000
.L_7:


//--------------------- .nv.info.triton_poi_fused_6 --------------------------
	.section	.nv.info.triton_poi_fused_6,"",@"SHT_CUDA_INFO"
	.sectionflags	@""
	.align	4


	//----- nvinfo : EIATTR_CUDA_API_VERSION
	.align		4
        /*0000*/ 	.byte	0x04, 0x37
        /*0002*/ 	.short	(.L_9 - .L_8)
.L_8:
        /*0004*/ 	.word	0x0000007c


	//----- nvinfo : EIATTR_KPARAM_INFO
	.align		4
.L_9:
        /*0008*/ 	.byte	0x04, 0x17
        /*000a*/ 	.short	(.L_11 - .L_10)
.L_10:
        /*000c*/ 	.word	0x00000000
        /*0010*/ 	.short	0x0003
        /*0012*/ 	.short	0x0014
        /*0014*/ 	.byte	0x00, 0xf0, 0x11, 0x00


	//----- nvinfo : EIATTR_KPARAM_INFO
	.align		4
.L_11:
        /*0018*/ 	.byte	0x04, 0x17
        /*001a*/ 	.short	(.L_13 - .L_12)
.L_12:
        /*001c*/ 	.word	0x00000000
        /*0020*/ 	.short	0x0002
        /*0022*/ 	.short	0x0010
        /*0024*/ 	.byte	0x00, 0xf0, 0x11, 0x00


	//----- nvinfo : EIATTR_KPARAM_INFO
	.align		4
.L_13:
        /*0028*/ 	.byte	0x04, 0x17
        /*002a*/ 	.short	(.L_15 - .L_14)
.L_14:
        /*002c*/ 	.word	0x00000000
        /*0030*/ 	.short	0x0001
        /*0032*/ 	.short	0x0008
        /*0034*/ 	.byte	0x00, 0xf4, 0x21, 0x00


	//----- nvinfo : EIATTR_KPARAM_INFO
	.align		4
.L_15:
        /*0038*/ 	.byte	0x04, 0x17
        /*003a*/ 	.short	(.L_17 - .L_16)
.L_16:
        /*003c*/ 	.word	0x00000000
        /*0040*/ 	.short	0x0000
        /*0042*/ 	.short	0x0000
        /*0044*/ 	.byte	0x00, 0xf4, 0x21, 0x00


	//----- nvinfo : EIATTR_SPARSE_MMA_MASK
	.align		4
.L_17:
        /*0048*/ 	.byte	0x03, 0x50
        /*004a*/ 	.short	0x0000


	//----- nvinfo : EIATTR_MAXREG_COUNT
	.align		4
        /*004c*/ 	.byte	0x03, 0x1b
        /*004e*/ 	.short	0x00ff


	//----- nvinfo : EIATTR_EXIT_INSTR_OFFSETS
	.align		4
        /*0050*/ 	.byte	0x04, 0x1c
        /*0052*/ 	.short	(.L_19 - .L_18)


	//   ....[0]....
.L_18:
        /*0054*/ 	.word	0x00000540


	//   ....[1]....
        /*0058*/ 	.word	0x00000590


	//----- nvinfo : EIATTR_REQNTID
	.align		4
.L_19:
        /*005c*/ 	.byte	0x04, 0x10
        /*005e*/ 	.short	(.L_21 - .L_20)
.L_20:
        /*0060*/ 	.word	0x00000080
        /*0064*/ 	.word	0x00000001
        /*0068*/ 	.word	0x00000001


	//----- nvinfo : EIATTR_CBANK_PARAM_SIZE
	.align		4
.L_21:
        /*006c*/ 	.byte	0x03, 0x19
        /*006e*/ 	.short	0x0018


	//----- nvinfo : EIATTR_PARAM_CBANK
	.align		4
        /*0070*/ 	.byte	0x04, 0x0a
        /*0072*/ 	.short	(.L_23 - .L_22)
	.align		4
.L_22:
        /*0074*/ 	.word	index@(.nv.constant0.triton_poi_fused_6)
        /*0078*/ 	.short	0x0210
        /*007a*/ 	.short	0x0018


	//----- nvinfo : EIATTR_SW_WAR
	.align		4
.L_23:
        /*007c*/ 	.byte	0x04, 0x36
        /*007e*/ 	.short	(.L_25 - .L_24)
.L_24:
        /*0080*/ 	.word	0x00000008
.L_25:


//--------------------- .nv.callgraph             --------------------------
	.section	.nv.callgraph,"",@"SHT_CUDA_CALLGRAPH"
	.align	4
	.sectionentsize	8
	.align		4
        /*0000*/ 	.word	0x00000000
	.align		4
        /*0004*/ 	.word	0xffffffff
	.align		4
        /*0008*/ 	.word	0x00000000
	.align		4
        /*000c*/ 	.word	0xfffffffe
	.align		4
        /*0010*/ 	.word	0x00000000
	.align		4
        /*0014*/ 	.word	0xfffffffd
	.align		4
        /*0018*/ 	.word	0x00000000
	.align		4
        /*001c*/ 	.word	0xfffffffc


//--------------------- .text.triton_poi_fused_6  --------------------------
	.section	.text.triton_poi_fused_6,"ax",@progbits
	.sectionflags	@"SHF_BARRIERS=1"
	.align	128
        .global         triton_poi_fused_6
        .type           triton_poi_fused_6,@function
        .size           triton_poi_fused_6,(.L_x_1 - triton_poi_fused_6)
        .other          triton_poi_fused_6,@"STO_CUDA_ENTRY STV_DEFAULT"
triton_poi_fused_6:
.text.triton_poi_fused_6:
[----:B------:R-:W0:Y:S02]  /*0000*/  LDC R1, c[0x0][0x28] ;  /* 0x00000a00ff017b82 */ /* 0x000e240000000800 */
[----:B------:R-:W1:Y:S01]  /*0010*/  S2R R18, SR_CTAID.Z ;  /* 0x0000000000127919 */ /* 0x000e620000002700 */
[----:B------:R-:W1:Y:S01]  /*0020*/  S2UR UR4, SR_CTAID.Y ;  /* 0x00000000000479c3 */ /* 0x000e620000002600 */
[----:B------:R-:W-:Y:S01]  /*0030*/  CS2R R6, SRZ ;  /* 0x0000000000067805 */ /* 0x000fe2000001ff00 */
[----:B------:R-:W-:Y:S01]  /*0040*/  ULDC.64 UR6, c[0x0][0x208] ;  /* 0x0000820000067ab9 */ /* 0x000fe20000000a00 */
[----:B------:R-:W2:Y:S01]  /*0050*/  S2R R2, SR_CTAID.X ;  /* 0x0000000000027919 */ /* 0x000ea20000002500 */
[----:B------:R-:W3:Y:S04]  /*0060*/  S2R R0, SR_TID.X ;  /* 0x0000000000007919 */ /* 0x000ee80000002100 */
[----:B------:R-:W1:Y:S08]  /*0070*/  LDC R3, c[0x0][0x10] ;  /* 0x00000400ff037b82 */ /* 0x000e700000000800 */
[----:B------:R-:W4:Y:S01]  /*0080*/  LDC.64 R8, c[0x0][0x210] ;  /* 0x00008400ff087b82 */ /* 0x000f220000000a00 */
[----:B-1----:R-:W-:-:S02]  /*0090*/  IMAD R18, R18, R3, UR4 ;  /* 0x0000000412127e24 */ /* 0x002fc4000f8e0203 */
[----:B--2---:R-:W-:Y:S02]  /*00a0*/  IMAD.SHL.U32 R2, R2, 0x10, RZ ;  /* 0x0000001002027824 */ /* 0x004fe400078e00ff */
[----:B------:R-:W-:Y:S02]  /*00b0*/  IMAD.SHL.U32 R18, R18, 0x40, RZ ;  /* 0x0000004012127824 */ /* 0x000fe400078e00ff */
[----:B---3--:R-:W-:Y:S01]  /*00c0*/  IMAD.SHL.U32 R3, R0, 0x4, RZ ;  /* 0x0000000400037824 */ /* 0x008fe200078e00ff */
[----:B------:R-:W-:-:S04]  /*00d0*/  SHF.R.U32.HI R17, RZ, 0x2, R0 ;  /* 0x00000002ff117819 */ /* 0x000fc80000011600 */
[----:B------:R-:W-:Y:S02]  /*00e0*/  LOP3.LUT R11, R2, 0xc, R3, 0xf8, !PT ;  /* 0x0000000c020b7812 */ /* 0x000fe400078ef803 */
[----:B------:R-:W-:Y:S02]  /*00f0*/  SGXT.U32 R17, R17, 0x5 ;  /* 0x000000051111781a */ /* 0x000fe40000000000 */
[----:B------:R-:W-:Y:S02]  /*0100*/  ISETP.GE.AND P0, PT, R11, 0x10, PT ;  /* 0x000000100b00780c */ /* 0x000fe40003f06270 */
[----:B------:R-:W-:Y:S02]  /*0110*/  LOP3.LUT R5, R18, R17, RZ, 0xfc, !PT ;  /* 0x0000001112057212 */ /* 0x000fe400078efcff */
[----:B------:R-:W-:Y:S02]  /*0120*/  LOP3.LUT R10, R18, 0x20, R17, 0xfe, !PT ;  /* 0x00000020120a7812 */ /* 0x000fe400078efe11 */
[C---:B------:R-:W-:Y:S01]  /*0130*/  ISETP.LT.AND P1, PT, R5.reuse, 0x80000, !P0 ;  /* 0x000800000500780c */ /* 0x040fe20004721270 */
[--C-:B------:R-:W-:Y:S01]  /*0140*/  IMAD R13, R5, 0x10, R11.reuse ;  /* 0x00000010050d7824 */ /* 0x100fe200078e020b */
[C---:B------:R-:W-:Y:S01]  /*0150*/  ISETP.LT.AND P0, PT, R10.reuse, 0x80000, !P0 ;  /* 0x000800000a00780c */ /* 0x040fe20004701270 */
[----:B------:R-:W-:Y:S01]  /*0160*/  IMAD R15, R10, 0x10, R11 ;  /* 0x000000100a0f7824 */ /* 0x000fe200078e020b */
[----:B------:R-:W-:Y:S01]  /*0170*/  CS2R R4, SRZ ;  /* 0x0000000000047805 */ /* 0x000fe2000001ff00 */
[----:B----4-:R-:W-:Y:S01]  /*0180*/  IMAD.WIDE R12, R13, 0x4, R8 ;  /* 0x000000040d0c7825 */ /* 0x010fe200078e0208 */
[----:B------:R-:W-:-:S03]  /*0190*/  CS2R R10, SRZ ;  /* 0x00000000000a7805 */ /* 0x000fc6000001ff00 */
[----:B------:R-:W-:Y:S01]  /*01a0*/  IMAD.WIDE R14, R15, 0x4, R8 ;  /* 0x000000040f0e7825 */ /* 0x000fe200078e0208 */
[----:B------:R-:W-:-:S03]  /*01b0*/  CS2R R8, SRZ ;  /* 0x0000000000087805 */ /* 0x000fc6000001ff00 */
[----:B------:R1:W2:Y:S04]  /*01c0*/  @P1 LDG.E.EL.128 R4, desc[UR6][R12.64] ;  /* 0x000000060c041981 */ /* 0x0002a8000c2e1d00 */
[----:B------:R3:W4:Y:S01]  /*01d0*/  @P0 LDG.E.EL.128 R8, desc[UR6][R14.64] ;  /* 0x000000060e080981 */ /* 0x000722000c2e1d00 */
[----:B------:R-:W5:Y:S01]  /*01e0*/  S2UR UR5, SR_CgaCtaId ;  /* 0x00000000000579c3 */ /* 0x000f620000008800 */
[C---:B------:R-:W-:Y:S01]  /*01f0*/  IMAD.SHL.U32 R16, R0.reuse, 0x100, RZ ;  /* 0x0000010000107824 */ /* 0x040fe200078e00ff */
[----:B------:R-:W-:Y:S01]  /*0200*/  UMOV UR4, 0x400 ;  /* 0x0000040000047882 */ /* 0x000fe20000000000 */
[----:B------:R-:W-:Y:S02]  /*0210*/  LOP3.LUT R23, R0, 0x70, RZ, 0xc0, !PT ;  /* 0x0000007000177812 */ /* 0x000fe400078ec0ff */
[----:B------:R-:W-:-:S02]  /*0220*/  SHF.R.U32.HI R0, RZ, 0x4, R0 ;  /* 0x00000004ff007819 */ /* 0x000fc40000011600 */
[----:B------:R-:W-:-:S04]  /*0230*/  LOP3.LUT R16, R16, 0x300, RZ, 0xc0, !PT ;  /* 0x0000030010107812 */ /* 0x000fc800078ec0ff */
[C---:B-1----:R-:W-:Y:S02]  /*0240*/  LOP3.LUT R12, R16.reuse, 0x40, RZ, 0xfc, !PT ;  /* 0x00000040100c7812 */ /* 0x042fe400078efcff */
[C---:B------:R-:W-:Y:S02]  /*0250*/  LOP3.LUT R13, R16.reuse, 0x80, RZ, 0xfc, !PT ;  /* 0x00000080100d7812 */ /* 0x040fe400078efcff */
[C---:B------:R-:W-:Y:S02]  /*0260*/  LOP3.LUT R17, R16.reuse, R17, RZ, 0xfc, !PT ;  /* 0x0000001110117212 */ /* 0x040fe400078efcff */
[----:B------:R-:W-:Y:S01]  /*0270*/  LOP3.LUT R19, R16, 0xc0, RZ, 0xfc, !PT ;  /* 0x000000c010137812 */ /* 0x000fe200078efcff */
[----:B-----5:R-:W-:-:S06]  /*0280*/  UPRMT UR4, UR5, 0x654, UR4 ;  /* 0x0000065405047896 */ /* 0x020fcc0008000004 */
[----:B------:R-:W-:Y:S01]  /*0290*/  LEA.HI R16, R16, UR4, RZ, 0x1e ;  /* 0x0000000410107c11 */ /* 0x000fe2000f8ff0ff */
[----:B------:R-:W-:Y:S01]  /*02a0*/  VIADD R23, R23, UR4 ;  /* 0x0000000417177c36 */ /* 0x000fe20008000000 */
[----:B------:R-:W-:Y:S02]  /*02b0*/  LEA.HI R12, R12, UR4, RZ, 0x1e ;  /* 0x000000040c0c7c11 */ /* 0x000fe4000f8ff0ff */
[----:B---3--:R-:W-:Y:S02]  /*02c0*/  LEA.HI R14, R13, UR4, RZ, 0x1e ;  /* 0x000000040d0e7c11 */ /* 0x008fe4000f8ff0ff */
[----:B------:R-:W-:Y:S01]  /*02d0*/  LEA.HI R22, R19, UR4, RZ, 0x1e ;  /* 0x0000000413167c11 */ /* 0x000fe2000f8ff0ff */
[----:B------:R-:W-:Y:S01]  /*02e0*/  IMAD R19, R17, 0x4, R16 ;  /* 0x0000000411137824 */ /* 0x000fe200078e0210 */
[----:B------:R-:W-:Y:S01]  /*02f0*/  LOP3.LUT R16, R3, 0x1fc, RZ, 0xc0, !PT ;  /* 0x000001fc03107812 */ /* 0x000fe200078ec0ff */
[C---:B------:R-:W-:Y:S01]  /*0300*/  IMAD R20, R17.reuse, 0x4, R12 ;  /* 0x0000000411147824 */ /* 0x040fe200078e020c */
[----:B------:R-:W-:Y:S01]  /*0310*/  LOP3.LUT R3, R18, 0x3c, R3, 0xf8, !PT ;  /* 0x0000003c12037812 */ /* 0x000fe200078ef803 */
[----:B------:R-:W-:-:S02]  /*0320*/  IMAD R21, R17, 0x4, R14 ;  /* 0x0000000411157824 */ /* 0x000fc400078e020e */
[----:B------:R-:W-:Y:S01]  /*0330*/  IMAD R22, R17, 0x4, R22 ;  /* 0x0000000411167824 */ /* 0x000fe200078e0216 */
[----:B------:R-:W-:Y:S01]  /*0340*/  ISETP.GE.AND P0, PT, R3, 0x80000, PT ;  /* 0x000800000300780c */ /* 0x000fe20003f06270 */
[----:B------:R-:W-:Y:S01]  /*0350*/  IMAD R12, R16, 0x4, R23 ;  /* 0x00000004100c7824 */ /* 0x000fe200078e0217 */
[----:B--2---:R-:W-:Y:S04]  /*0360*/  STS [R19], R4 ;  /* 0x0000000413007388 */ /* 0x004fe80000000800 */
[----:B------:R1:W-:Y:S04]  /*0370*/  STS [R20+0x100], R5 ;  /* 0x0001000514007388 */ /* 0x0003e80000000800 */
[----:B------:R2:W-:Y:S04]  /*0380*/  STS [R21+0x200], R6 ;  /* 0x0002000615007388 */ /* 0x0005e80000000800 */
[----:B------:R3:W-:Y:S01]  /*0390*/  STS [R22+0x300], R7 ;  /* 0x0003000716007388 */ /* 0x0007e20000000800 */
[----:B-1----:R-:W1:Y:S03]  /*03a0*/  LDC.64 R4, c[0x0][0x218] ;  /* 0x00008600ff047b82 */ /* 0x002e660000000a00 */
[----:B----4-:R-:W-:Y:S01]  /*03b0*/  STS [R19+0x80], R8 ;  /* 0x0000800813007388 */ /* 0x010fe20000000800 */
[----:B--2---:R-:W-:-:S03]  /*03c0*/  SHF.R.S32.HI R6, RZ, 0x1f, R3 ;  /* 0x0000001fff067819 */ /* 0x004fc60000011403 */
[----:B------:R-:W-:Y:S01]  /*03d0*/  STS [R20+0x180], R9 ;  /* 0x0001800914007388 */ /* 0x000fe20000000800 */
[----:B------:R-:W-:-:S03]  /*03e0*/  LEA.HI R6, R6, R3, RZ, 0x8 ;  /* 0x0000000306067211 */ /* 0x000fc600078f40ff */
[----:B------:R-:W-:Y:S01]  /*03f0*/  STS [R21+0x280], R10 ;  /* 0x0002800a15007388 */ /* 0x000fe20000000800 */
[----:B---3--:R-:W-:Y:S01]  /*0400*/  SGXT.U32 R7, R0, 0x3 ;  /* 0x000000030007781a */ /* 0x008fe20000000000 */
[C---:B------:R-:W-:Y:S02]  /*0410*/  IMAD.SHL.U32 R0, R6.reuse, 0x10, RZ ;  /* 0x0000001006007824 */ /* 0x040fe400078e00ff */
[----:B------:R-:W-:Y:S01]  /*0420*/  STS [R22+0x380], R11 ;  /* 0x0003800b16007388 */ /* 0x000fe20000000800 */
[----:B------:R-:W-:Y:S02]  /*0430*/  LOP3.LUT R6, R6, 0xffffff00, RZ, 0xc0, !PT ;  /* 0xffffff0006067812 */ /* 0x000fe400078ec0ff */
[----:B------:R-:W-:Y:S01]  /*0440*/  LOP3.LUT R7, R2, R7, RZ, 0xfc, !PT ;  /* 0x0000000702077212 */ /* 0x000fe200078efcff */
[----:B------:R-:W-:Y:S01]  /*0450*/  BAR.SYNC.DEFER_BLOCKING 0x0 ;  /* 0x0000000000007b1d */ /* 0x000fe20000010000 */
[----:B------:R-:W-:Y:S02]  /*0460*/  LOP3.LUT R0, R0, 0xfffff000, RZ, 0xc0, !PT ;  /* 0xfffff00000007812 */ /* 0x000fe400078ec0ff */
[----:B------:R-:W-:-:S02]  /*0470*/  LOP3.LUT R2, R16, 0x200, RZ, 0xfc, !PT ;  /* 0x0000020010027812 */ /* 0x000fc400078efcff */
[----:B------:R-:W-:Y:S02]  /*0480*/  IADD3 R6, R0, R3, -R6 ;  /* 0x0000000300067210 */ /* 0x000fe40007ffe806 */
[C---:B------:R-:W-:Y:S02]  /*0490*/  LOP3.LUT R0, R7.reuse, 0x8, RZ, 0xfc, !PT ;  /* 0x0000000807007812 */ /* 0x040fe400078efcff */
[----:B------:R-:W-:Y:S01]  /*04a0*/  SHF.R.U32.HI R2, RZ, 0x2, R2 ;  /* 0x00000002ff027819 */ /* 0x000fe20000011602 */
[C---:B------:R-:W-:Y:S01]  /*04b0*/  IMAD R3, R7.reuse, 0x100, R6 ;  /* 0x0000010007037824 */ /* 0x040fe200078e0206 */
[----:B------:R-:W-:Y:S02]  /*04c0*/  ISETP.LT.AND P1, PT, R7, 0x10, !P0 ;  /* 0x000000100700780c */ /* 0x000fe40004721270 */
[----:B------:R-:W-:Y:S02]  /*04d0*/  ISETP.LT.AND P0, PT, R0, 0x10, !P0 ;  /* 0x000000100000780c */ /* 0x000fe40004701270 */
[----:B------:R-:W-:-:S05]  /*04e0*/  LOP3.LUT R2, R2, 0xf0, RZ, 0xc0, !PT ;  /* 0x000000f002027812 */ /* 0x000fca00078ec0ff */
[----:B------:R-:W-:Y:S02]  /*04f0*/  VIADD R7, R2, UR4 ;  /* 0x0000000402077c36 */ /* 0x000fe40008000000 */
[----:B-1----:R-:W-:Y:S01]  /*0500*/  IMAD.WIDE R2, R3, 0x4, R4 ;  /* 0x0000000403027825 */ /* 0x002fe200078e0204 */
[----:B------:R-:W1:Y:S03]  /*0510*/  LDS.128 R12, [R12] ;  /* 0x000000000c0c7984 */ /* 0x000e660000000c00 */
[----:B------:R-:W-:Y:S01]  /*0520*/  IMAD R7, R16, 0x4, R7 ;  /* 0x0000000410077824 */ /* 0x000fe200078e0207 */
[----:B-1----:R1:W-:Y:S01]  /*0530*/  @P1 STG.E.128 desc[UR6][R2.64], R12 ;  /* 0x0000000c02001986 */ /* 0x0023e2000c101d06 */
[----:B------:R-:W-:Y:S05]  /*0540*/  @!P0 EXIT ;  /* 0x000000000000894d */ /* 0x000fea0003800000 */
[----:B------:R-:W0:Y:S01]  /*0550*/  LDS.128 R8, [R7+0x800] ;  /* 0x0008000007087984 */ /* 0x000e220000000c00 */
[----:B-1----:R-:W-:-:S04]  /*0560*/  IMAD R3, R0, 0x100, R6 ;  /* 0x0000010000037824 */ /* 0x002fc800078e0206 */
[----:B------:R-:W-:-:S05]  /*0570*/  IMAD.WIDE R4, R3, 0x4, R4 ;  /* 0x0000000403047825 */ /* 0x000fca00078e0204 */
[----:B0-----:R-:W-:Y:S01]  /*0580*/  STG.E.128 desc[UR6][R4.64], R8 ;  /* 0x0000000804007986 */ /* 0x001fe2000c101d06 */
[----:B------:R-:W-:Y:S05]  /*0590*/  EXIT ;  /* 0x000000000000794d */ /* 0x000fea0003800000 */
.L_x_0:
[----:B------:R-:W-:-:S00]  /*05a0*/  BRA `(.L_x_0) ;  /* 0xfffffffc00fc7947 */ /* 0x000fc0000383ffff */
[----:B------:R-:W-:-:S00]  /*05b0*/  NOP ;  /* 0x0000000000007918 */ /* 0x000fc00000000000 */
        /* <DEDUP_REMOVED lines=12> */
.L_x_1:


//--------------------- .nv.shared.triton_poi_fused_6 --------------------------
	.section	.nv.shared.triton_poi_fused_6,"aw",@nobits
	.sectionflags	@""
	.align	16
	.zero		1024


//--------------------- .nv.constant0.triton_poi_fused_6 --------------------------
	.section	.nv.constant0.triton_poi_fused_6,"a",@progbits
	.sectionflags	@""
	.align	4
.nv.constant0.triton_poi_fused_6:
	.zero		552
